//
// Generated by NVIDIA NVVM Compiler
//
// Compiler Build ID: CL-36424714
// Cuda compilation tools, release 13.0, V13.0.88
// Based on NVVM 20.0.0
//

.version 9.0
.target sm_100
.address_size 64

	// .globl	_Z7kernelAi
.extern .func  (.param .b32 func_retval0) vprintf
(
	.param .b64 vprintf_param_0,
	.param .b64 vprintf_param_1
)
;
.global .align 1 .b8 $str[114] = {72, 101, 108, 108, 111, 32, 102, 114, 111, 109, 32, 98, 108, 111, 99, 107, 32, 37, 100, 44, 32, 116, 104, 114, 101, 97, 100, 73, 110, 100, 32, 120, 32, 37, 100, 44, 116, 104, 114, 101, 97, 100, 73, 110, 100, 32, 32, 121, 32, 37, 100, 44, 116, 104, 114, 101, 97, 100, 73, 110, 100, 32, 122, 32, 32, 37, 100, 32, 44, 98, 108, 111, 99, 107, 68, 105, 109, 32, 120, 32, 37, 100, 44, 32, 98, 108, 111, 99, 107, 68, 105, 109, 32, 121, 32, 37, 100, 44, 98, 108, 111, 99, 107, 68, 105, 109, 32, 122, 32, 37, 100, 32, 10};

.visible .entry _Z7kernelAi(
	.param .u32 _Z7kernelAi_param_0
)
{
	.local .align 8 .b8 	__local_depot0[32];
	.reg .b64 	%SP;
	.reg .b64 	%SPL;
	.reg .pred 	%p<2>;
	.reg .b32 	%r<12>;
	.reg .b64 	%rd<5>;

	mov.u64 	%SPL, __local_depot0;
	cvta.local.u64 	%SP, %SPL;
	ld.param.u32 	%r4, [_Z7kernelAi_param_0];
	mov.u32 	%r1, %ctaid.x;
	mov.u32 	%r2, %ntid.x;
	mov.u32 	%r3, %tid.x;
	mad.lo.s32 	%r5, %r1, %r2, %r3;
	setp.ge.s32 	%p1, %r5, %r4;
	@%p1 bra 	$L__BB0_2;
	add.u64 	%rd1, %SP, 0;
	add.u64 	%rd2, %SPL, 0;
	mov.u32 	%r6, %tid.y;
	mov.u32 	%r7, %tid.z;
	mov.u32 	%r8, %ntid.y;
	mov.u32 	%r9, %ntid.z;
	st.local.v2.u32 	[%rd2], {%r1, %r3};
	st.local.v2.u32 	[%rd2+8], {%r6, %r7};
	st.local.v2.u32 	[%rd2+16], {%r2, %r8};
	st.local.u32 	[%rd2+24], %r9;
	mov.u64 	%rd3, $str;
	cvta.global.u64 	%rd4, %rd3;
	{ // callseq 0, 0
	.param .b64 param0;
	st.param.b64 	[param0], %rd4;
	.param .b64 param1;
	st.param.b64 	[param1], %rd1;
	.param .b32 retval0;
	call.uni (retval0), 
	vprintf, 
	(
	param0, 
	param1
	);
	ld.param.b32 	%r10, [retval0];
	} // callseq 0
$L__BB0_2:
	ret;

}


// ===== COMPILED SASS (sm_100) =====

	.target	sm_100

	.elftype	@"ET_EXEC"


//--------------------- .note.nv.tkinfo           --------------------------
	.section	.note.nv.tkinfo,"",@"SHT_NOTE"
	.sectionflags	@"SHF_NOTE_NV_TKINFO"
	.tkinfo
        /*0018*/ 	.word	0x00000002
        /*0030*/ 	.string	""
        /*0030*/ 	.string	"ptxas"
        /*0030*/ 	.string	"Cuda compilation tools, release 13.0, V13.0.88"
        /*0030*/ 	.string	"Build cuda_13.0.r13.0/compiler.36424714_0"
        /*0030*/ 	.string	"-arch sm_100 -m 64 "



//--------------------- .note.nv.cuinfo           --------------------------
	.section	.note.nv.cuinfo,"",@"SHT_NOTE"
	.sectionflags	@"SHF_NOTE_NV_CUINFO"
        /*0018*/ 	.short	0x0002
        /*001a*/ 	.short	0x0064
        /*001c*/ 	.short	0x0082
	.zero		2


//--------------------- .nv.info                  --------------------------
	.section	.nv.info,"",@"SHT_CUDA_INFO"
	.align	4


	//----- nvinfo : EIATTR_REGCOUNT
	.align		4
        /*0000*/ 	.byte	0x04, 0x2f
        /*0002*/ 	.short	(.L_2 - .L_1)
	.align		4
.L_1:
        /*0004*/ 	.word	index@(_Z7kernelAi)
        /*0008*/ 	.word	0x00000018


	//----- nvinfo : EIATTR_FRAME_SIZE
	.align		4
.L_2:
        /*000c*/ 	.byte	0x04, 0x11
        /*000e*/ 	.short	(.L_4 - .L_3)
	.align		4
.L_3:
        /*0010*/ 	.word	index@(_Z7kernelAi)
        /*0014*/ 	.word	0x00000020


	//----- nvinfo : EIATTR_MIN_STACK_SIZE
	.align		4
.L_4:
        /*0018*/ 	.byte	0x04, 0x12
        /*001a*/ 	.short	(.L_6 - .L_5)
	.align		4
.L_5:
        /*001c*/ 	.word	index@(_Z7kernelAi)
        /*0020*/ 	.word	0x00000020
.L_6:


//--------------------- .nv.compat                --------------------------
	.section	.nv.compat,"",@"SHT_CUDA_COMPAT_INFO"
	.align	4
        /*0000*/ 	.byte	0x02, 0x09, 0x00, 0x00, 0x02, 0x02, 0x01, 0x00, 0x02, 0x05, 0x05, 0x00, 0x03, 0x07, 0x01, 0x01
        /*0010*/ 	.byte	0x02, 0x03, 0x00, 0x00, 0x02, 0x06, 0x01, 0x00, 0x04, 0x0b, 0x08, 0x00, 0x09, 0x00, 0x00, 0x00
        /*0020*/ 	.byte	0x00, 0x00, 0x00, 0x00


//--------------------- .nv.info._Z7kernelAi      --------------------------
	.section	.nv.info._Z7kernelAi,"",@"SHT_CUDA_INFO"
	.sectionflags	@""
	.align	4


	//----- nvinfo : EIATTR_CUDA_API_VERSION
	.align		4
        /*0000*/ 	.byte	0x04, 0x37
        /*0002*/ 	.short	(.L_8 - .L_7)
.L_7:
        /*0004*/ 	.word	0x00000082


	//----- nvinfo : EIATTR_KPARAM_INFO
	.align		4
.L_8:
        /*0008*/ 	.byte	0x04, 0x17
        /*000a*/ 	.short	(.L_10 - .L_9)
.L_9:
        /*000c*/ 	.word	0x00000000
        /*0010*/ 	.short	0x0000
        /*0012*/ 	.short	0x0000
        /*0014*/ 	.byte	0x00, 0xf0, 0x11, 0x00


	//----- nvinfo : EIATTR_SPARSE_MMA_MASK
	.align		4
.L_10:
        /*0018*/ 	.byte	0x03, 0x50
        /*001a*/ 	.short	0x0000


	//----- nvinfo : EIATTR_MAXREG_COUNT
	.align		4
        /*001c*/ 	.byte	0x03, 0x1b
        /*001e*/ 	.short	0x00ff


	//----- nvinfo : EIATTR_EXTERNS
	.align		4
        /*0020*/ 	.byte	0x04, 0x0f
        /*0022*/ 	.short	(.L_12 - .L_11)


	//   ....[0]....
	.align		4
.L_11:
        /*0024*/ 	.word	index@(vprintf)


	//----- nvinfo : EIATTR_MERCURY_ISA_VERSION
	.align		4
.L_12:
        /*0028*/ 	.byte	0x03, 0x5f
        /*002a*/ 	.short	0x0101


	//----- nvinfo : EIATTR_VRC_CTA_INIT_COUNT
	.align		4
        /*002c*/ 	.byte	0x02, 0x4a
	.zero		1
	.zero		1


	//----- nvinfo : EIATTR_SYSCALL_OFFSETS
	.align		4
        /*0030*/ 	.byte	0x04, 0x46
        /*0032*/ 	.short	(.L_14 - .L_13)


	//   ....[0]....
.L_13:
        /*0034*/ 	.word	0x000001b0


	//----- nvinfo : EIATTR_EXIT_INSTR_OFFSETS
	.align		4
.L_14:
        /*0038*/ 	.byte	0x04, 0x1c
        /*003a*/ 	.short	(.L_16 - .L_15)


	//   ....[0]....
.L_15:
        /*003c*/ 	.word	0x000000c0


	//   ....[1]....
        /*0040*/ 	.word	0x000001c0


	//----- nvinfo : EIATTR_CRS_STACK_SIZE
	.align		4
.L_16:
        /*0044*/ 	.byte	0x04, 0x1e
        /*0046*/ 	.short	(.L_18 - .L_17)
.L_17:
        /*0048*/ 	.word	0x00000000


	//----- nvinfo : EIATTR_CBANK_PARAM_SIZE
	.align		4
.L_18:
        /*004c*/ 	.byte	0x03, 0x19
        /*004e*/ 	.short	0x0004


	//----- nvinfo : EIATTR_PARAM_CBANK
	.align		4
        /*0050*/ 	.byte	0x04, 0x0a
        /*0052*/ 	.short	(.L_20 - .L_19)
	.align		4
.L_19:
        /*0054*/ 	.word	index@(.nv.constant0._Z7kernelAi)
        /*0058*/ 	.short	0x0380
        /*005a*/ 	.short	0x0004


	//----- nvinfo : EIATTR_SW_WAR
	.align		4
.L_20:
        /*005c*/ 	.byte	0x04, 0x36
        /*005e*/ 	.short	(.L_22 - .L_21)
.L_21:
        /*0060*/ 	.word	0x00000008
.L_22:


//--------------------- .nv.callgraph             --------------------------
	.section	.nv.callgraph,"",@"SHT_CUDA_CALLGRAPH"
	.align	4
	.sectionentsize	8
	.align		4
        /*0000*/ 	.word	0x00000000
	.align		4
        /*0004*/ 	.word	0xffffffff
	.align		4
        /*0008*/ 	.word	index@(_Z7kernelAi)
	.align		4
        /*000c*/ 	.word	index@(vprintf)
	.align		4
        /*0010*/ 	.word	0x00000000
	.align		4
        /*0014*/ 	.word	0xfffffffe
	.align		4
        /*0018*/ 	.word	0x00000000
	.align		4
        /*001c*/ 	.word	0xfffffffd
	.align		4
        /*0020*/ 	.word	0x00000000
	.align		4
        /*0024*/ 	.word	0xfffffffc


//--------------------- .nv.constant4             --------------------------
	.section	.nv.constant4,"a",@progbits
	.align	8
	.align		8
.nv.constant4:
        /*0000*/ 	.dword	vprintf
	.align		8
        /*0008*/ 	.dword	$str


//--------------------- .text._Z7kernelAi         --------------------------
	.section	.text._Z7kernelAi,"ax",@progbits
	.align	128
        .global         _Z7kernelAi
        .type           _Z7kernelAi,@function
        .size           _Z7kernelAi,(.L_x_2 - _Z7kernelAi)
        .other          _Z7kernelAi,@"STO_CUDA_ENTRY STV_DEFAULT"
_Z7kernelAi:
.text._Z7kernelAi:
[----:B------:R-:W0:Y:S01]  /*0000*/  LDC R1, c[0x0][0x37c] ;  /* 0x0000df00ff017b82 */ /* 0x000e220000000800 */
[----:B------:R-:W1:Y:S01]  /*0010*/  S2R R8, SR_CTAID.X ;  /* 0x0000000000087919 */ /* 0x000e620000002500 */
[----:B------:R-:W2:Y:S06]  /*0020*/  LDCU UR5, c[0x0][0x2fc] ;  /* 0x00005f80ff0577ac */ /* 0x000eac0008000800 */
[----:B------:R-:W1:Y:S01]  /*0030*/  LDC R10, c[0x0][0x360] ;  /* 0x0000d800ff0a7b82 */ /* 0x000e620000000800 */
[----:B0-----:R-:W-:Y:S01]  /*0040*/  VIADD R1, R1, 0xffffffe0 ;  /* 0xffffffe001017836 */ /* 0x001fe20000000000 */
[----:B------:R-:W1:Y:S01]  /*0050*/  S2R R9, SR_TID.X ;  /* 0x0000000000097919 */ /* 0x000e620000002100 */
[----:B------:R-:W0:Y:S01]  /*0060*/  LDCU UR6, c[0x0][0x380] ;  /* 0x00007000ff0677ac */ /* 0x000e220008000800 */
[----:B------:R-:W3:Y:S02]  /*0070*/  LDCU UR4, c[0x0][0x2f8] ;  /* 0x00005f00ff0477ac */ /* 0x000ee40008000800 */
[----:B---3--:R-:W-:-:S05]  /*0080*/  IADD3 R6, P1, PT, R1, UR4, RZ ;  /* 0x0000000401067c10 */ /* 0x008fca000ff3e0ff */
[----:B--2---:R-:W-:Y:S02]  /*0090*/  IMAD.X R7, RZ, RZ, UR5, P1 ;  /* 0x00000005ff077e24 */ /* 0x004fe400088e06ff */
[----:B-1----:R-:W-:-:S05]  /*00a0*/  IMAD R0, R8, R10, R9 ;  /* 0x0000000a08007224 */ /* 0x002fca00078e0209 */
[----:B0-----:R-:W-:-:S13]  /*00b0*/  ISETP.GE.AND P0, PT, R0, UR6, PT ;  /* 0x0000000600007c0c */ /* 0x001fda000bf06270 */
[----:B------:R-:W-:Y:S05]  /*00c0*/  @P0 EXIT ;  /* 0x000000000000094d */ /* 0x000fea0003800000 */
[----:B------:R-:W0:Y:S01]  /*00d0*/  S2R R12, SR_TID.Y ;  /* 0x00000000000c7919 */ /* 0x000e220000002200 */
[----:B------:R-:W1:Y:S01]  /*00e0*/  LDC R11, c[0x0][0x364] ;  /* 0x0000d900ff0b7b82 */ /* 0x000e620000000800 */
[----:B------:R-:W-:Y:S01]  /*00f0*/  MOV R0, 0x0 ;  /* 0x0000000000007802 */ /* 0x000fe20000000f00 */
[----:B------:R-:W2:Y:S01]  /*0100*/  LDCU.64 UR4, c[0x4][0x8] ;  /* 0x01000100ff0477ac */ /* 0x000ea20008000a00 */
[----:B------:R-:W0:Y:S01]  /*0110*/  S2R R13, SR_TID.Z ;  /* 0x00000000000d7919 */ /* 0x000e220000002300 */
[----:B------:R3:W-:Y:S04]  /*0120*/  STL.64 [R1], R8 ;  /* 0x0000000801007387 */ /* 0x0007e80000100a00 */
[----:B------:R-:W4:Y:S08]  /*0130*/  LDC R14, c[0x0][0x368] ;  /* 0x0000da00ff0e7b82 */ /* 0x000f300000000800 */
[----:B------:R3:W5:Y:S01]  /*0140*/  LDC.64 R2, c[0x4][R0] ;  /* 0x0100000000027b82 */ /* 0x0007620000000a00 */
[----:B--2---:R-:W-:Y:S01]  /*0150*/  MOV R4, UR4 ;  /* 0x0000000400047c02 */ /* 0x004fe20008000f00 */
[----:B------:R-:W-:Y:S01]  /*0160*/  IMAD.U32 R5, RZ, RZ, UR5 ;  /* 0x00000005ff057e24 */ /* 0x000fe2000f8e00ff */
[----:B-1----:R3:W-:Y:S04]  /*0170*/  STL.64 [R1+0x10], R10 ;  /* 0x0000100a01007387 */ /* 0x0027e80000100a00 */
[----:B----4-:R3:W-:Y:S04]  /*0180*/  STL [R1+0x18], R14 ;  /* 0x0000180e01007387 */ /* 0x0107e80000100800 */
[----:B0-----:R3:W-:Y:S02]  /*0190*/  STL.64 [R1+0x8], R12 ;  /* 0x0000080c01007387 */ /* 0x0017e40000100a00 */
[----:B------:R-:W-:-:S07]  /*01a0*/  LEPC R20, `(.L_x_0) ;  /* 0x000000001014794e */ /* 0x000fce0000000000 */
[----:B---3-5:R-:W-:Y:S05]  /*01b0*/  CALL.ABS.NOINC R2 ;  /* 0x0000000002007343 */ /* 0x028fea0003c00000 */
.L_x_0:
[----:B------:R-:W-:Y:S05]  /*01c0*/  EXIT ;  /* 0x000000000000794d */ /* 0x000fea0003800000 */
.L_x_1:
[----:B------:R-:W-:-:S00]  /*01d0*/  BRA `(.L_x_1) ;  /* 0xfffffffc00fc7947 */ /* 0x000fc0000383ffff */
[----:B------:R-:W-:-:S00]  /*01e0*/  NOP ;  /* 0x0000000000007918 */ /* 0x000fc00000000000 */
        /* <DEDUP_REMOVED lines=9> */
.L_x_2:


//--------------------- .nv.global.init           --------------------------
	.section	.nv.global.init,"aw",@progbits
.nv.global.init:
	.type		$str,@object
	.size		$str,(.L_0 - $str)
$str:
        /*0000*/ 	.byte	0x48, 0x65, 0x6c, 0x6c, 0x6f, 0x20, 0x66, 0x72, 0x6f, 0x6d, 0x20, 0x62, 0x6c, 0x6f, 0x63, 0x6b
        /*0010*/ 	.byte	0x20, 0x25, 0x64, 0x2c, 0x20, 0x74, 0x68, 0x72, 0x65, 0x61, 0x64, 0x49, 0x6e, 0x64, 0x20, 0x78
        /*0020*/ 	.byte	0x20, 0x25, 0x64, 0x2c, 0x74, 0x68, 0x72, 0x65, 0x61, 0x64, 0x49, 0x6e, 0x64, 0x20, 0x20, 0x79
        /*0030*/ 	.byte	0x20, 0x25, 0x64, 0x2c, 0x74, 0x68, 0x72, 0x65, 0x61, 0x64, 0x49, 0x6e, 0x64, 0x20, 0x7a, 0x20
        /*0040*/ 	.byte	0x20, 0x25, 0x64, 0x20, 0x2c, 0x62, 0x6c, 0x6f, 0x63, 0x6b, 0x44, 0x69, 0x6d, 0x20, 0x78, 0x20
        /*0050*/ 	.byte	0x25, 0x64, 0x2c, 0x20, 0x62, 0x6c, 0x6f, 0x63, 0x6b, 0x44, 0x69, 0x6d, 0x20, 0x79, 0x20, 0x25
        /*0060*/ 	.byte	0x64, 0x2c, 0x62, 0x6c, 0x6f, 0x63, 0x6b, 0x44, 0x69, 0x6d, 0x20, 0x7a, 0x20, 0x25, 0x64, 0x20
        /*0070*/ 	.byte	0x0a, 0x00
.L_0:


//--------------------- .nv.shared.reserved.0     --------------------------
	.section	.nv.shared.reserved.0,"aw",@nobits
	.weak		__nv_reservedSMEM_offset_0_alias
	.size		__nv_reservedSMEM_offset_0_alias, 0, 64
	.other		__nv_reservedSMEM_offset_0_alias,@"STO_CUDA_RESERVED_SHARED STV_DEFAULT"
__nv_reservedSMEM_offset_0_alias:
	.zero		0
	.zero		64


//--------------------- .nv.constant0._Z7kernelAi --------------------------
	.section	.nv.constant0._Z7kernelAi,"a",@progbits
	.sectionflags	@""
	.align	4
.nv.constant0._Z7kernelAi:
	.zero		900


//--------------------- SYMBOLS --------------------------

	.type		.nv.reservedSmem.offset0,@object
	.size		.nv.reservedSmem.offset0,0x4
	.type		vprintf,@function
